	.headerflags	@"EF_CUDA_TEXMODE_UNIFIED EF_CUDA_64BIT_ADDRESS EF_CUDA_ACCELERATORS EF_CUDA_SM90 EF_CUDA_VIRTUAL_SM(EF_CUDA_SM90)"
	.elftype	@"ET_EXEC"


//--------------------- .nv.info                  --------------------------
	.section	.nv.info,"",@"SHT_CUDA_INFO"
	.align	4


	//----- nvinfo : EIATTR_REGCOUNT
	.align		4
        /*0000*/ 	.byte	0x04, 0x2f
        /*0002*/ 	.short	(.L_3 - .L_2)
	.align		4
.L_2:
        /*0004*/ 	.word	index@(triton_poi_fused_clone_14)
        /*0008*/ 	.word	0x0000001a


	//----- nvinfo : EIATTR_MIN_STACK_SIZE
	.align		4
.L_3:
        /*000c*/ 	.byte	0x04, 0x12
        /*000e*/ 	.short	(.L_5 - .L_4)
	.align		4
.L_4:
        /*0010*/ 	.word	index@(triton_poi_fused_clone_14)
        /*0014*/ 	.word	0x00000000


	//----- nvinfo : EIATTR_FRAME_SIZE
	.align		4
.L_5:
        /*0018*/ 	.byte	0x04, 0x11
        /*001a*/ 	.short	(.L_7 - .L_6)
	.align		4
.L_6:
        /*001c*/ 	.word	index@(triton_poi_fused_clone_14)
        /*0020*/ 	.word	0x00000000


	//----- nvinfo : EIATTR_MIN_STACK_SIZE
	.align		4
.L_7:
        /*0024*/ 	.byte	0x04, 0x12
        /*0026*/ 	.short	(.L_9 - .L_8)
	.align		4
.L_8:
        /*0028*/ 	.word	index@(triton_poi_fused_clone_14)
        /*002c*/ 	.word	0x00000000
.L_9:


//--------------------- .nv.info.triton_poi_fused_clone_14 --------------------------
	.section	.nv.info.triton_poi_fused_clone_14,"",@"SHT_CUDA_INFO"
	.sectionflags	@""
	.align	4


	//----- nvinfo : EIATTR_CUDA_API_VERSION
	.align		4
        /*0000*/ 	.byte	0x04, 0x37
        /*0002*/ 	.short	(.L_11 - .L_10)
.L_10:
        /*0004*/ 	.word	0x0000007c


	//----- nvinfo : EIATTR_KPARAM_INFO
	.align		4
.L_11:
        /*0008*/ 	.byte	0x04, 0x17
        /*000a*/ 	.short	(.L_13 - .L_12)
.L_12:
        /*000c*/ 	.word	0x00000000
        /*0010*/ 	.short	0x0007
        /*0012*/ 	.short	0x0038
        /*0014*/ 	.byte	0x00, 0xf0, 0x11, 0x00


	//----- nvinfo : EIATTR_KPARAM_INFO
	.align		4
.L_13:
        /*0018*/ 	.byte	0x04, 0x17
        /*001a*/ 	.short	(.L_15 - .L_14)
.L_14:
        /*001c*/ 	.word	0x00000000
        /*0020*/ 	.short	0x0006
        /*0022*/ 	.short	0x0030
        /*0024*/ 	.byte	0x00, 0xf4, 0x21, 0x00


	//----- nvinfo : EIATTR_KPARAM_INFO
	.align		4
.L_15:
        /*0028*/ 	.byte	0x04, 0x17
        /*002a*/ 	.short	(.L_17 - .L_16)
.L_16:
        /*002c*/ 	.word	0x00000000
        /*0030*/ 	.short	0x0005
        /*0032*/ 	.short	0x0028
        /*0034*/ 	.byte	0x00, 0xf4, 0x21, 0x00


	//----- nvinfo : EIATTR_KPARAM_INFO
	.align		4
.L_17:
        /*0038*/ 	.byte	0x04, 0x17
        /*003a*/ 	.short	(.L_19 - .L_18)
.L_18:
        /*003c*/ 	.word	0x00000000
        /*0040*/ 	.short	0x0004
        /*0042*/ 	.short	0x0020
        /*0044*/ 	.byte	0x00, 0xf4, 0x21, 0x00


	//----- nvinfo : EIATTR_KPARAM_INFO
	.align		4
.L_19:
        /*0048*/ 	.byte	0x04, 0x17
        /*004a*/ 	.short	(.L_21 - .L_20)
.L_20:
        /*004c*/ 	.word	0x00000000
        /*0050*/ 	.short	0x0003
        /*0052*/ 	.short	0x0018
        /*0054*/ 	.byte	0x00, 0xf4, 0x21, 0x00


	//----- nvinfo : EIATTR_KPARAM_INFO
	.align		4
.L_21:
        /*0058*/ 	.byte	0x04, 0x17
        /*005a*/ 	.short	(.L_23 - .L_22)
.L_22:
        /*005c*/ 	.word	0x00000000
        /*0060*/ 	.short	0x0002
        /*0062*/ 	.short	0x0010
        /*0064*/ 	.byte	0x00, 0xf4, 0x21, 0x00


	//----- nvinfo : EIATTR_KPARAM_INFO
	.align		4
.L_23:
        /*0068*/ 	.byte	0x04, 0x17
        /*006a*/ 	.short	(.L_25 - .L_24)
.L_24:
        /*006c*/ 	.word	0x00000000
        /*0070*/ 	.short	0x0001
        /*0072*/ 	.short	0x0008
        /*0074*/ 	.byte	0x00, 0xf4, 0x21, 0x00


	//----- nvinfo : EIATTR_KPARAM_INFO
	.align		4
.L_25:
        /*0078*/ 	.byte	0x04, 0x17
        /*007a*/ 	.short	(.L_27 - .L_26)
.L_26:
        /*007c*/ 	.word	0x00000000
        /*0080*/ 	.short	0x0000
        /*0082*/ 	.short	0x0000
        /*0084*/ 	.byte	0x00, 0xf4, 0x21, 0x00


	//----- nvinfo : EIATTR_SPARSE_MMA_MASK
	.align		4
.L_27:
        /*0088*/ 	.byte	0x03, 0x50
        /*008a*/ 	.short	0x0000


	//----- nvinfo : EIATTR_MAXREG_COUNT
	.align		4
        /*008c*/ 	.byte	0x03, 0x1b
        /*008e*/ 	.short	0x00ff


	//----- nvinfo : EIATTR_EXIT_INSTR_OFFSETS
	.align		4
        /*0090*/ 	.byte	0x04, 0x1c
        /*0092*/ 	.short	(.L_29 - .L_28)


	//   ....[0]....
.L_28:
        /*0094*/ 	.word	0x000006b0


	//   ....[1]....
        /*0098*/ 	.word	0x000006d0


	//----- nvinfo : EIATTR_REQNTID
	.align		4
.L_29:
        /*009c*/ 	.byte	0x04, 0x10
        /*009e*/ 	.short	(.L_31 - .L_30)
.L_30:
        /*00a0*/ 	.word	0x00000080
        /*00a4*/ 	.word	0x00000001
        /*00a8*/ 	.word	0x00000001


	//----- nvinfo : EIATTR_CBANK_PARAM_SIZE
	.align		4
.L_31:
        /*00ac*/ 	.byte	0x03, 0x19
        /*00ae*/ 	.short	0x003c


	//----- nvinfo : EIATTR_PARAM_CBANK
	.align		4
        /*00b0*/ 	.byte	0x04, 0x0a
        /*00b2*/ 	.short	(.L_33 - .L_32)
	.align		4
.L_32:
        /*00b4*/ 	.word	index@(.nv.constant0.triton_poi_fused_clone_14)
        /*00b8*/ 	.short	0x0210
        /*00ba*/ 	.short	0x003c


	//----- nvinfo : EIATTR_SW_WAR
	.align		4
.L_33:
        /*00bc*/ 	.byte	0x04, 0x36
        /*00be*/ 	.short	(.L_35 - .L_34)
.L_34:
        /*00c0*/ 	.word	0x00000008
.L_35:


//--------------------- .nv.callgraph             --------------------------
	.section	.nv.callgraph,"",@"SHT_CUDA_CALLGRAPH"
	.align	4
	.sectionentsize	8
	.align		4
        /*0000*/ 	.word	0x00000000
	.align		4
        /*0004*/ 	.word	0xffffffff
	.align		4
        /*0008*/ 	.word	0x00000000
	.align		4
        /*000c*/ 	.word	0xfffffffe
	.align		4
        /*0010*/ 	.word	0x00000000
	.align		4
        /*0014*/ 	.word	0xfffffffd
	.align		4
        /*0018*/ 	.word	0x00000000
	.align		4
        /*001c*/ 	.word	0xfffffffc


//--------------------- .nv.constant4             --------------------------
	.section	.nv.constant4,"a",@progbits
	.align	8
	.align		8
.nv.constant4:
        /*0000*/ 	.dword	_$_str
	.align		8
        /*0008*/ 	.dword	_$_str_$_2


//--------------------- .text.triton_poi_fused_clone_14 --------------------------
	.section	.text.triton_poi_fused_clone_14,"ax",@progbits
	.align	128
        .global         triton_poi_fused_clone_14
        .type           triton_poi_fused_clone_14,@function
        .size           triton_poi_fused_clone_14,(.L_x_1 - triton_poi_fused_clone_14)
        .other          triton_poi_fused_clone_14,@"STO_CUDA_ENTRY STV_DEFAULT"
triton_poi_fused_clone_14:
.text.triton_poi_fused_clone_14:
[----:B------:R-:W0:Y:S01]  /*0000*/  LDC R1, c[0x0][0x28] ;  /* 0x00000a00ff017b82 */ /* 0x000e220000000800 */
[----:B------:R-:W1:Y:S01]  /*0010*/  S2R R0, SR_TID.X ;  /* 0x0000000000007919 */ /* 0x000e620000002100 */
[----:B------:R-:W-:-:S06]  /*0020*/  ULDC.64 UR4, c[0x0][0x208] ;  /* 0x0000820000047ab9 */ /* 0x000fcc0000000a00 */
[----:B------:R-:W2:Y:S01]  /*0030*/  LDC.64 R16, c[0x0][0x230] ;  /* 0x00008c00ff107b82 */ /* 0x000ea20000000a00 */
[----:B------:R-:W3:Y:S07]  /*0040*/  S2R R3, SR_CTAID.X ;  /* 0x0000000000037919 */ /* 0x000eee0000002500 */
[----:B------:R-:W4:Y:S01]  /*0050*/  LDC.64 R12, c[0x0][0x238] ;  /* 0x00008e00ff0c7b82 */ /* 0x000f220000000a00 */
[----:B-1----:R-:W-:Y:S01]  /*0060*/  IMAD.SHL.U32 R0, R0, 0x2, RZ ;  /* 0x0000000200007824 */ /* 0x002fe200078e00ff */
[----:B---3--:R-:W-:-:S04]  /*0070*/  SHF.R.S32.HI R9, RZ, 0x17, R3 ;  /* 0x00000017ff097819 */ /* 0x008fc80000011403 */
[----:B------:R-:W-:Y:S02]  /*0080*/  LOP3.LUT R0, R0, 0xfe, RZ, 0xc0, !PT ;  /* 0x000000fe00007812 */ /* 0x000fe400078ec0ff */
[----:B------:R-:W-:-:S03]  /*0090*/  SGXT R9, R9, 0x1 ;  /* 0x000000010909781a */ /* 0x000fc60000000200 */
[----:B------:R-:W-:Y:S02]  /*00a0*/  IMAD R6, R3, 0x100, R0 ;  /* 0x0000010003067824 */ /* 0x000fe400078e0200 */
[----:B------:R-:W1:Y:S03]  /*00b0*/  LDC.64 R2, c[0x0][0x228] ;  /* 0x00008a00ff027b82 */ /* 0x000e660000000a00 */
[CC--:B------:R-:W-:Y:S02]  /*00c0*/  LEA.HI R8, R9.reuse, R6.reuse, RZ, 0x4 ;  /* 0x0000000609087211 */ /* 0x0c0fe400078f20ff */
[----:B------:R-:W-:Y:S02]  /*00d0*/  LEA.HI R0, R9, R6, RZ, 0x5 ;  /* 0x0000000609007211 */ /* 0x000fe400078f28ff */
[----:B------:R-:W-:Y:S02]  /*00e0*/  SHF.R.S32.HI R5, RZ, 0x4, R8 ;  /* 0x00000004ff057819 */ /* 0x000fe40000011408 */
[----:B------:R-:W-:-:S02]  /*00f0*/  SHF.R.S32.HI R7, RZ, 0x5, R0 ;  /* 0x00000005ff077819 */ /* 0x000fc40000011400 */
[----:B------:R-:W-:Y:S02]  /*0100*/  LEA.HI R4, R8, R5, RZ, 0x1 ;  /* 0x0000000508047211 */ /* 0x000fe400078f08ff */
[----:B------:R-:W-:Y:S02]  /*0110*/  LEA.HI R0, R0, R7, RZ, 0x1 ;  /* 0x0000000700007211 */ /* 0x000fe400078f08ff */
[----:B------:R-:W-:Y:S02]  /*0120*/  LOP3.LUT R4, R4, 0x7ffffffe, RZ, 0xc0, !PT ;  /* 0x7ffffffe04047812 */ /* 0x000fe400078ec0ff */
[----:B------:R-:W-:Y:S02]  /*0130*/  LOP3.LUT R0, R0, 0xfffffffe, RZ, 0xc0, !PT ;  /* 0xfffffffe00007812 */ /* 0x000fe400078ec0ff */
[----:B------:R-:W-:Y:S01]  /*0140*/  ISETP.GE.AND P0, PT, R6, 0x100, PT ;  /* 0x000001000600780c */ /* 0x000fe20003f06270 */
[----:B------:R-:W-:Y:S02]  /*0150*/  IMAD.IADD R15, R5, 0x1, -R4 ;  /* 0x00000001050f7824 */ /* 0x000fe400078e0a04 */
[----:B------:R-:W-:-:S04]  /*0160*/  IMAD.IADD R0, R7, 0x1, -R0 ;  /* 0x0000000107007824 */ /* 0x000fc800078e0a00 */
[----:B------:R-:W-:Y:S02]  /*0170*/  IMAD R15, R15, 0x2, R0 ;  /* 0x000000020f0f7824 */ /* 0x000fe400078e0200 */
[----:B------:R-:W-:Y:S02]  /*0180*/  IMAD.MOV.U32 R0, RZ, RZ, RZ ;  /* 0x000000ffff007224 */ /* 0x000fe400078e00ff */
[C---:B-1----:R-:W-:Y:S01]  /*0190*/  IMAD.WIDE R4, R15.reuse, 0x4, R2 ;  /* 0x000000040f047825 */ /* 0x042fe200078e0202 */
[----:B------:R-:W-:Y:S01]  /*01a0*/  ISETP.GT.AND P3, PT, R15, 0x1, !P0 ;  /* 0x000000010f00780c */ /* 0x000fe20004764270 */
[----:B------:R-:W1:Y:S02]  /*01b0*/  LDC.64 R2, c[0x0][0x218] ;  /* 0x00008600ff027b82 */ /* 0x000e640000000a00 */
[----:B------:R-:W-:-:S10]  /*01c0*/  IMAD.MOV.U32 R7, RZ, RZ, RZ ;  /* 0x000000ffff077224 */ /* 0x000fd400078e00ff */
[----:B------:R-:W3:Y:S04]  /*01d0*/  @P3 LDG.E.EL R0, desc[UR4][R4.64+-0x8] ;  /* 0xfffff80404003981 */ /* 0x000ee8000c2e1900 */
[----:B------:R5:W3:Y:S01]  /*01e0*/  @P3 LDG.E.EL R7, desc[UR4][R4.64+-0x8] ;  /* 0xfffff80404073981 */ /* 0x000ae2000c2e1900 */
[----:B------:R-:W-:Y:S02]  /*01f0*/  LEA.HI R10, R9, R6, RZ, 0x6 ;  /* 0x00000006090a7211 */ /* 0x000fe400078f30ff */
[----:B------:R-:W-:Y:S02]  /*0200*/  LOP3.LUT R9, R8, 0xfffffff0, RZ, 0xc0, !PT ;  /* 0xfffffff008097812 */ /* 0x000fe400078ec0ff */
[----:B------:R-:W-:Y:S02]  /*0210*/  LOP3.LUT R8, R10, 0xffffffc0, RZ, 0xc0, !PT ;  /* 0xffffffc00a087812 */ /* 0x000fe400078ec0ff */
[----:B------:R-:W-:-:S02]  /*0220*/  SHF.R.S32.HI R10, RZ, 0x6, R10 ;  /* 0x00000006ff0a7819 */ /* 0x000fc4000001140a */
[----:B------:R-:W-:Y:S01]  /*0230*/  IADD3 R14, R8, R6, -R9 ;  /* 0x00000006080e7210 */ /* 0x000fe20007ffe809 */
[----:B-----5:R-:W5:Y:S04]  /*0240*/  LDC.64 R4, c[0x0][0x210] ;  /* 0x00008400ff047b82 */ /* 0x020f680000000a00 */
[----:B------:R-:W-:-:S04]  /*0250*/  IMAD R10, R10, -0x20, R14 ;  /* 0xffffffe00a0a7824 */ /* 0x000fc800078e020e */
[----:B------:R-:W2:Y:S01]  /*0260*/  LDC.64 R8, c[0x0][0x220] ;  /* 0x00008800ff087b82 */ /* 0x000ea20000000a00 */
[----:B------:R-:W-:-:S04]  /*0270*/  IMAD R10, R15, 0x10, R10 ;  /* 0x000000100f0a7824 */ /* 0x000fc800078e020a */
[----:B------:R-:W-:Y:S01]  /*0280*/  VIADD R19, R10, 0xffffffe0 ;  /* 0xffffffe00a137836 */ /* 0x000fe20000000000 */
[----:B------:R-:W-:-:S03]  /*0290*/  CS2R R10, SRZ ;  /* 0x00000000000a7805 */ /* 0x000fc6000001ff00 */
[----:B-1----:R-:W-:Y:S01]  /*02a0*/  IMAD.WIDE R18, R19, 0x4, R2 ;  /* 0x0000000413127825 */ /* 0x002fe200078e0202 */
[----:B------:R-:W-:Y:S02]  /*02b0*/  CS2R R2, SRZ ;  /* 0x0000000000027805 */ /* 0x000fe4000001ff00 */
[----:B------:R-:W-:-:S04]  /*02c0*/  ISETP.GE.AND P1, PT, R15, 0x2, PT ;  /* 0x000000020f00780c */ /* 0x000fc80003f26270 */
[----:B------:R5:W3:Y:S01]  /*02d0*/  @P3 LDG.E.64 R2, desc[UR4][R18.64] ;  /* 0x0000000412023981 */ /* 0x000ae2000c1e1b00 */
[C---:B------:R-:W-:Y:S02]  /*02e0*/  IMAD R23, R15.reuse, 0x10, R14 ;  /* 0x000000100f177824 */ /* 0x040fe400078e020e */
[----:B0-2---:R-:W-:Y:S01]  /*02f0*/  IMAD.WIDE R20, R15, 0x4, R8 ;  /* 0x000000040f147825 */ /* 0x005fe200078e0208 */
[----:B------:R-:W-:-:S03]  /*0300*/  ISETP.LT.AND P2, PT, R6, 0x100, !P1 ;  /* 0x000001000600780c */ /* 0x000fc60004f41270 */
[C---:B------:R-:W-:Y:S01]  /*0310*/  IMAD.WIDE R8, R15.reuse, 0x4, R16 ;  /* 0x000000040f087825 */ /* 0x040fe200078e0210 */
[----:B------:R-:W2:Y:S01]  /*0320*/  @P3 LDG.E.EL R10, desc[UR4][R20.64+-0x8] ;  /* 0xfffff804140a3981 */ /* 0x000ea2000c2e1900 */
[----:B------:R-:W-:Y:S02]  /*0330*/  CS2R R16, SRZ ;  /* 0x0000000000107805 */ /* 0x000fe4000001ff00 */
[----:B----4-:R-:W-:Y:S01]  /*0340*/  IMAD.WIDE R12, R15, 0x4, R12 ;  /* 0x000000040f0c7825 */ /* 0x010fe200078e020c */
[----:B------:R-:W4:Y:S01]  /*0350*/  @P3 LDG.E.EL R11, desc[UR4][R20.64+-0x8] ;  /* 0xfffff804140b3981 */ /* 0x000f22000c2e1900 */
[----:B------:R-:W-:-:S03]  /*0360*/  CS2R R14, SRZ ;  /* 0x00000000000e7805 */ /* 0x000fc6000001ff00 */
[----:B------:R-:W4:Y:S01]  /*0370*/  @P3 LDG.E.EL R17, desc[UR4][R8.64+-0x8] ;  /* 0xfffff80408113981 */ /* 0x000f22000c2e1900 */
[----:B-----5:R-:W-:-:S03]  /*0380*/  IMAD.WIDE R18, R23, 0x4, R4 ;  /* 0x0000000417127825 */ /* 0x020fc600078e0204 */
[----:B------:R-:W5:Y:S01]  /*0390*/  @P3 LDG.E.EL R14, desc[UR4][R8.64+-0x8] ;  /* 0xfffff804080e3981 */ /* 0x000f62000c2e1900 */
[----:B------:R-:W-:-:S03]  /*03a0*/  CS2R R4, SRZ ;  /* 0x0000000000047805 */ /* 0x000fc6000001ff00 */
[----:B------:R-:W5:Y:S04]  /*03b0*/  @P3 LDG.E.EL R16, desc[UR4][R12.64+-0x8] ;  /* 0xfffff8040c103981 */ /* 0x000f68000c2e1900 */
[----:B------:R0:W5:Y:S04]  /*03c0*/  @P3 LDG.E.EL R15, desc[UR4][R12.64+-0x8] ;  /* 0xfffff8040c0f3981 */ /* 0x000168000c2e1900 */
[----:B------:R-:W5:Y:S01]  /*03d0*/  @P2 LDG.E.64 R4, desc[UR4][R18.64] ;  /* 0x0000000412042981 */ /* 0x000f62000c1e1b00 */
[----:B0-----:R-:W-:Y:S01]  /*03e0*/  IMAD.MOV.U32 R13, RZ, RZ, 0x3e800000 ;  /* 0x3e800000ff0d7424 */ /* 0x001fe200078e00ff */
[----:B---3--:R-:W-:-:S05]  /*03f0*/  SEL R0, R0, RZ, P3 ;  /* 0x000000ff00007207 */ /* 0x008fca0001800000 */
[----:B------:R-:W-:Y:S01]  /*0400*/  FADD R0, R0, 9.9999997473787516356e-06 ;  /* 0x3727c5ac00007421 */ /* 0x000fe20000000000 */
[----:B------:R-:W-:-:S03]  /*0410*/  SEL R7, R7, RZ, P3 ;  /* 0x000000ff07077207 */ /* 0x000fc60001800000 */
[----:B------:R-:W0:Y:S02]  /*0420*/  MUFU.SQRT R20, R0 ;  /* 0x0000000000147308 */ /* 0x000e240000002000 */
[----:B------:R-:W-:-:S06]  /*0430*/  FADD R7, R7, 9.9999997473787516356e-06 ;  /* 0x3727c5ac07077421 */ /* 0x000fcc0000000000 */
[----:B------:R-:W1:Y:S01]  /*0440*/  MUFU.SQRT R8, R7 ;  /* 0x0000000700087308 */ /* 0x000e620000002000 */
[C---:B0-----:R-:W-:Y:S02]  /*0450*/  FSETP.GT.AND P6, PT, R20.reuse, 8.50705917302346158658e+37, PT ;  /* 0x7e8000001400780b */ /* 0x041fe40003fc4000 */
[----:B------:R-:W-:Y:S02]  /*0460*/  FSETP.GEU.AND P4, PT, R20, 1.175494350822287508e-38, PT ;  /* 0x008000001400780b */ /* 0x000fe40003f8e000 */
[----:B------:R-:W-:Y:S02]  /*0470*/  FSEL R9, R13, 1, P6 ;  /* 0x3f8000000d097808 */ /* 0x000fe40003000000 */
[----:B-1----:R-:W-:-:S07]  /*0480*/  FSETP.GT.AND P5, PT, R8, 8.50705917302346158658e+37, PT ;  /* 0x7e8000000800780b */ /* 0x002fce0003fa4000 */
[----:B------:R-:W-:Y:S01]  /*0490*/  @P6 FMUL R20, R20, 0.25 ;  /* 0x3e80000014146820 */ /* 0x000fe20000400000 */
[----:B------:R-:W-:-:S03]  /*04a0*/  FSETP.GEU.AND P6, PT, R8, 1.175494350822287508e-38, PT ;  /* 0x008000000800780b */ /* 0x000fc60003fce000 */
[----:B------:R-:W-:Y:S02]  /*04b0*/  @!P4 FMUL R20, R20, 16777216 ;  /* 0x4b8000001414c820 */ /* 0x000fe40000400000 */
[----:B------:R-:W-:-:S08]  /*04c0*/  @P5 FMUL R8, R8, 0.25 ;  /* 0x3e80000008085820 */ /* 0x000fd00000400000 */
[----:B------:R-:W-:Y:S01]  /*04d0*/  @!P6 FMUL R8, R8, 16777216 ;  /* 0x4b8000000808e820 */ /* 0x000fe20000400000 */
[----:B------:R-:W0:Y:S01]  /*04e0*/  MUFU.RCP R20, R20 ;  /* 0x0000001400147308 */ /* 0x000e220000001000 */
[----:B------:R-:W-:-:S07]  /*04f0*/  FSEL R13, R13, 1, P5 ;  /* 0x3f8000000d0d7808 */ /* 0x000fce0002800000 */
[----:B------:R-:W1:Y:S01]  /*0500*/  MUFU.RCP R8, R8 ;  /* 0x0000000800087308 */ /* 0x000e620000001000 */
[----:B------:R-:W-:Y:S02]  /*0510*/  SEL R0, R3, RZ, P3 ;  /* 0x000000ff03007207 */ /* 0x000fe40001800000 */
[----:B------:R-:W-:Y:S02]  /*0520*/  SEL R7, R2, RZ, P3 ;  /* 0x000000ff02077207 */ /* 0x000fe40001800000 */
[----:B------:R-:W3:Y:S01]  /*0530*/  LDC.64 R2, c[0x0][0x240] ;  /* 0x00009000ff027b82 */ /* 0x000ee20000000a00 */
[----:B--2---:R-:W-:Y:S01]  /*0540*/  SEL R10, R10, RZ, P3 ;  /* 0x000000ff0a0a7207 */ /* 0x004fe20001800000 */
[----:B------:R-:W-:Y:S01]  /*0550*/  @!P4 FMUL R9, R9, 16777216 ;  /* 0x4b8000000909c820 */ /* 0x000fe20000400000 */
[----:B----4-:R-:W-:Y:S01]  /*0560*/  SEL R11, R11, RZ, P3 ;  /* 0x000000ff0b0b7207 */ /* 0x010fe20001800000 */
[----:B------:R-:W-:Y:S02]  /*0570*/  @!P6 FMUL R13, R13, 16777216 ;  /* 0x4b8000000d0de820 */ /* 0x000fe40000400000 */
[----:B------:R-:W-:Y:S01]  /*0580*/  FADD R7, R7, -R10 ;  /* 0x8000000a07077221 */ /* 0x000fe20000000000 */
[----:B0-----:R-:W-:Y:S01]  /*0590*/  FMUL R20, R20, R9 ;  /* 0x0000000914147220 */ /* 0x001fe20000400000 */
[----:B------:R-:W-:Y:S01]  /*05a0*/  FADD R0, R0, -R11 ;  /* 0x8000000b00007221 */ /* 0x000fe20000000000 */
[----:B-1----:R-:W-:Y:S01]  /*05b0*/  FMUL R13, R8, R13 ;  /* 0x0000000d080d7220 */ /* 0x002fe20000400000 */
[----:B-----5:R-:W-:Y:S01]  /*05c0*/  SEL R14, R14, RZ, P3 ;  /* 0x000000ff0e0e7207 */ /* 0x020fe20001800000 */
[----:B------:R-:W-:Y:S01]  /*05d0*/  FMUL R7, R7, R20 ;  /* 0x0000001407077220 */ /* 0x000fe20000400000 */
[----:B------:R-:W-:Y:S01]  /*05e0*/  SEL R17, R17, RZ, P3 ;  /* 0x000000ff11117207 */ /* 0x000fe20001800000 */
[----:B------:R-:W-:Y:S01]  /*05f0*/  FMUL R8, R0, R13 ;  /* 0x0000000d00087220 */ /* 0x000fe20000400000 */
[----:B------:R-:W-:-:S02]  /*0600*/  SEL R16, R16, RZ, P3 ;  /* 0x000000ff10107207 */ /* 0x000fc40001800000 */
[----:B------:R-:W-:-:S03]  /*0610*/  SEL R15, R15, RZ, P3 ;  /* 0x000000ff0f0f7207 */ /* 0x000fc60001800000 */
[----:B------:R-:W-:Y:S02]  /*0620*/  FFMA R0, R7, R14, R16 ;  /* 0x0000000e07007223 */ /* 0x000fe40000000010 */
[----:B------:R-:W-:Y:S01]  /*0630*/  FFMA R15, R8, R17, R15 ;  /* 0x00000011080f7223 */ /* 0x000fe2000000000f */
[----:B------:R-:W-:Y:S02]  /*0640*/  SEL R4, R4, RZ, P2 ;  /* 0x000000ff04047207 */ /* 0x000fe40001000000 */
[----:B------:R-:W-:Y:S02]  /*0650*/  SEL R5, R5, RZ, P2 ;  /* 0x000000ff05057207 */ /* 0x000fe40001000000 */
[----:B------:R-:W-:Y:S02]  /*0660*/  FSETP.GEU.AND P2, PT, R0, RZ, PT ;  /* 0x000000ff0000720b */ /* 0x000fe40003f4e000 */
[----:B------:R-:W-:Y:S01]  /*0670*/  FSETP.GEU.AND P3, PT, R15, RZ, PT ;  /* 0x000000ff0f00720b */ /* 0x000fe20003f6e000 */
[----:B---3--:R-:W-:Y:S01]  /*0680*/  IMAD.WIDE R2, R6, 0x4, R2 ;  /* 0x0000000406027825 */ /* 0x008fe200078e0202 */
[----:B------:R-:W-:-:S02]  /*0690*/  @P1 FSEL R4, R0, RZ, P2 ;  /* 0x000000ff00041208 */ /* 0x000fc40001000000 */
[----:B------:R-:W-:Y:S01]  /*06a0*/  @P1 FSEL R5, R15, RZ, P3 ;  /* 0x000000ff0f051208 */ /* 0x000fe20001800000 */
[----:B------:R-:W-:Y:S08]  /*06b0*/  @P0 EXIT ;  /* 0x000000000000094d */ /* 0x000ff00003800000 */
[----:B------:R-:W-:Y:S01]  /*06c0*/  STG.E.64 desc[UR4][R2.64], R4 ;  /* 0x0000000402007986 */ /* 0x000fe2000c101b04 */
[----:B------:R-:W-:Y:S05]  /*06d0*/  EXIT ;  /* 0x000000000000794d */ /* 0x000fea0003800000 */
.L_x_0:
[----:B------:R-:W-:-:S00]  /*06e0*/  BRA `(.L_x_0) ;  /* 0xfffffffc00fc7947 */ /* 0x000fc0000383ffff */
[----:B------:R-:W-:-:S00]  /*06f0*/  NOP ;  /* 0x0000000000007918 */ /* 0x000fc00000000000 */
        /* <DEDUP_REMOVED lines=8> */
.L_x_1:


//--------------------- .nv.global.init           --------------------------
	.section	.nv.global.init,"aw",@progbits
.nv.global.init:
	.type		_$_str,@object
	.size		_$_str,(_$_str_$_2 - _$_str)
_$_str:
        /*0000*/ 	.byte	0x5f, 0x5f, 0x43, 0x55, 0x44, 0x41, 0x5f, 0x46, 0x54, 0x5a, 0x00
	.type		_$_str_$_2,@object
	.size		_$_str_$_2,(.L_1 - _$_str_$_2)
_$_str_$_2:
        /*000b*/ 	.byte	0x5f, 0x5f, 0x43, 0x55, 0x44, 0x41, 0x5f, 0x50, 0x52, 0x45, 0x43, 0x5f, 0x53, 0x51, 0x52, 0x54
        /*001b*/ 	.byte	0x00
.L_1:


//--------------------- .nv.constant0.triton_poi_fused_clone_14 --------------------------
	.section	.nv.constant0.triton_poi_fused_clone_14,"a",@progbits
	.sectionflags	@""
	.align	4
.nv.constant0.triton_poi_fused_clone_14:
	.zero		588
